//
// Generated by NVIDIA NVVM Compiler
//
// Compiler Build ID: CL-36424714
// Cuda compilation tools, release 13.0, V13.0.88
// Based on NVVM 20.0.0
//

.version 9.0
.target sm_100
.address_size 64

	// .globl	_Z10mul_matrixPiS_S_

.visible .entry _Z10mul_matrixPiS_S_(
	.param .u64 .ptr .align 1 _Z10mul_matrixPiS_S__param_0,
	.param .u64 .ptr .align 1 _Z10mul_matrixPiS_S__param_1,
	.param .u64 .ptr .align 1 _Z10mul_matrixPiS_S__param_2
)
{
	.reg .b32 	%r<125>;
	.reg .b64 	%rd<13>;

	ld.param.u64 	%rd1, [_Z10mul_matrixPiS_S__param_0];
	ld.param.u64 	%rd2, [_Z10mul_matrixPiS_S__param_1];
	ld.param.u64 	%rd3, [_Z10mul_matrixPiS_S__param_2];
	cvta.to.global.u64 	%rd4, %rd2;
	cvta.to.global.u64 	%rd5, %rd1;
	mov.u32 	%r1, %tid.y;
	mov.u32 	%r2, %tid.x;
	mul.lo.s32 	%r3, %r2, 40;
	mul.wide.u32 	%rd6, %r1, 4;
	add.s64 	%rd7, %rd5, %rd6;
	ld.global.u32 	%r4, [%rd7];
	mul.wide.u32 	%rd8, %r3, 4;
	add.s64 	%rd9, %rd4, %rd8;
	ld.global.u32 	%r5, [%rd9];
	mul.lo.s32 	%r6, %r5, %r4;
	ld.global.u32 	%r7, [%rd7+80];
	ld.global.u32 	%r8, [%rd9+4];
	mad.lo.s32 	%r9, %r8, %r7, %r6;
	ld.global.u32 	%r10, [%rd7+160];
	ld.global.u32 	%r11, [%rd9+8];
	mad.lo.s32 	%r12, %r11, %r10, %r9;
	ld.global.u32 	%r13, [%rd7+240];
	ld.global.u32 	%r14, [%rd9+12];
	mad.lo.s32 	%r15, %r14, %r13, %r12;
	ld.global.u32 	%r16, [%rd7+320];
	ld.global.u32 	%r17, [%rd9+16];
	mad.lo.s32 	%r18, %r17, %r16, %r15;
	ld.global.u32 	%r19, [%rd7+400];
	ld.global.u32 	%r20, [%rd9+20];
	mad.lo.s32 	%r21, %r20, %r19, %r18;
	ld.global.u32 	%r22, [%rd7+480];
	ld.global.u32 	%r23, [%rd9+24];
	mad.lo.s32 	%r24, %r23, %r22, %r21;
	ld.global.u32 	%r25, [%rd7+560];
	ld.global.u32 	%r26, [%rd9+28];
	mad.lo.s32 	%r27, %r26, %r25, %r24;
	ld.global.u32 	%r28, [%rd7+640];
	ld.global.u32 	%r29, [%rd9+32];
	mad.lo.s32 	%r30, %r29, %r28, %r27;
	ld.global.u32 	%r31, [%rd7+720];
	ld.global.u32 	%r32, [%rd9+36];
	mad.lo.s32 	%r33, %r32, %r31, %r30;
	ld.global.u32 	%r34, [%rd7+800];
	ld.global.u32 	%r35, [%rd9+40];
	mad.lo.s32 	%r36, %r35, %r34, %r33;
	ld.global.u32 	%r37, [%rd7+880];
	ld.global.u32 	%r38, [%rd9+44];
	mad.lo.s32 	%r39, %r38, %r37, %r36;
	ld.global.u32 	%r40, [%rd7+960];
	ld.global.u32 	%r41, [%rd9+48];
	mad.lo.s32 	%r42, %r41, %r40, %r39;
	ld.global.u32 	%r43, [%rd7+1040];
	ld.global.u32 	%r44, [%rd9+52];
	mad.lo.s32 	%r45, %r44, %r43, %r42;
	ld.global.u32 	%r46, [%rd7+1120];
	ld.global.u32 	%r47, [%rd9+56];
	mad.lo.s32 	%r48, %r47, %r46, %r45;
	ld.global.u32 	%r49, [%rd7+1200];
	ld.global.u32 	%r50, [%rd9+60];
	mad.lo.s32 	%r51, %r50, %r49, %r48;
	ld.global.u32 	%r52, [%rd7+1280];
	ld.global.u32 	%r53, [%rd9+64];
	mad.lo.s32 	%r54, %r53, %r52, %r51;
	ld.global.u32 	%r55, [%rd7+1360];
	ld.global.u32 	%r56, [%rd9+68];
	mad.lo.s32 	%r57, %r56, %r55, %r54;
	ld.global.u32 	%r58, [%rd7+1440];
	ld.global.u32 	%r59, [%rd9+72];
	mad.lo.s32 	%r60, %r59, %r58, %r57;
	ld.global.u32 	%r61, [%rd7+1520];
	ld.global.u32 	%r62, [%rd9+76];
	mad.lo.s32 	%r63, %r62, %r61, %r60;
	ld.global.u32 	%r64, [%rd7+1600];
	ld.global.u32 	%r65, [%rd9+80];
	mad.lo.s32 	%r66, %r65, %r64, %r63;
	ld.global.u32 	%r67, [%rd7+1680];
	ld.global.u32 	%r68, [%rd9+84];
	mad.lo.s32 	%r69, %r68, %r67, %r66;
	ld.global.u32 	%r70, [%rd7+1760];
	ld.global.u32 	%r71, [%rd9+88];
	mad.lo.s32 	%r72, %r71, %r70, %r69;
	ld.global.u32 	%r73, [%rd7+1840];
	ld.global.u32 	%r74, [%rd9+92];
	mad.lo.s32 	%r75, %r74, %r73, %r72;
	ld.global.u32 	%r76, [%rd7+1920];
	ld.global.u32 	%r77, [%rd9+96];
	mad.lo.s32 	%r78, %r77, %r76, %r75;
	ld.global.u32 	%r79, [%rd7+2000];
	ld.global.u32 	%r80, [%rd9+100];
	mad.lo.s32 	%r81, %r80, %r79, %r78;
	ld.global.u32 	%r82, [%rd7+2080];
	ld.global.u32 	%r83, [%rd9+104];
	mad.lo.s32 	%r84, %r83, %r82, %r81;
	ld.global.u32 	%r85, [%rd7+2160];
	ld.global.u32 	%r86, [%rd9+108];
	mad.lo.s32 	%r87, %r86, %r85, %r84;
	ld.global.u32 	%r88, [%rd7+2240];
	ld.global.u32 	%r89, [%rd9+112];
	mad.lo.s32 	%r90, %r89, %r88, %r87;
	ld.global.u32 	%r91, [%rd7+2320];
	ld.global.u32 	%r92, [%rd9+116];
	mad.lo.s32 	%r93, %r92, %r91, %r90;
	ld.global.u32 	%r94, [%rd7+2400];
	ld.global.u32 	%r95, [%rd9+120];
	mad.lo.s32 	%r96, %r95, %r94, %r93;
	ld.global.u32 	%r97, [%rd7+2480];
	ld.global.u32 	%r98, [%rd9+124];
	mad.lo.s32 	%r99, %r98, %r97, %r96;
	ld.global.u32 	%r100, [%rd7+2560];
	ld.global.u32 	%r101, [%rd9+128];
	mad.lo.s32 	%r102, %r101, %r100, %r99;
	ld.global.u32 	%r103, [%rd7+2640];
	ld.global.u32 	%r104, [%rd9+132];
	mad.lo.s32 	%r105, %r104, %r103, %r102;
	ld.global.u32 	%r106, [%rd7+2720];
	ld.global.u32 	%r107, [%rd9+136];
	mad.lo.s32 	%r108, %r107, %r106, %r105;
	ld.global.u32 	%r109, [%rd7+2800];
	ld.global.u32 	%r110, [%rd9+140];
	mad.lo.s32 	%r111, %r110, %r109, %r108;
	ld.global.u32 	%r112, [%rd7+2880];
	ld.global.u32 	%r113, [%rd9+144];
	mad.lo.s32 	%r114, %r113, %r112, %r111;
	ld.global.u32 	%r115, [%rd7+2960];
	ld.global.u32 	%r116, [%rd9+148];
	mad.lo.s32 	%r117, %r116, %r115, %r114;
	ld.global.u32 	%r118, [%rd7+3040];
	ld.global.u32 	%r119, [%rd9+152];
	mad.lo.s32 	%r120, %r119, %r118, %r117;
	ld.global.u32 	%r121, [%rd7+3120];
	ld.global.u32 	%r122, [%rd9+156];
	mad.lo.s32 	%r123, %r122, %r121, %r120;
	cvta.to.global.u64 	%rd10, %rd3;
	mad.lo.s32 	%r124, %r2, 20, %r1;
	mul.wide.u32 	%rd11, %r124, 4;
	add.s64 	%rd12, %rd10, %rd11;
	st.global.u32 	[%rd12], %r123;
	ret;

}


// ===== COMPILED SASS (sm_100) =====

	.target	sm_100

	.elftype	@"ET_EXEC"


//--------------------- .note.nv.tkinfo           --------------------------
	.section	.note.nv.tkinfo,"",@"SHT_NOTE"
	.sectionflags	@"SHF_NOTE_NV_TKINFO"
	.tkinfo
        /*0018*/ 	.word	0x00000002
        /*0030*/ 	.string	""
        /*0030*/ 	.string	"ptxas"
        /*0030*/ 	.string	"Cuda compilation tools, release 13.0, V13.0.88"
        /*0030*/ 	.string	"Build cuda_13.0.r13.0/compiler.36424714_0"
        /*0030*/ 	.string	"-arch sm_100 -m 64 "



//--------------------- .note.nv.cuinfo           --------------------------
	.section	.note.nv.cuinfo,"",@"SHT_NOTE"
	.sectionflags	@"SHF_NOTE_NV_CUINFO"
        /*0018*/ 	.short	0x0002
        /*001a*/ 	.short	0x0064
        /*001c*/ 	.short	0x0082
	.zero		2


//--------------------- .nv.info                  --------------------------
	.section	.nv.info,"",@"SHT_CUDA_INFO"
	.align	4


	//----- nvinfo : EIATTR_REGCOUNT
	.align		4
        /*0000*/ 	.byte	0x04, 0x2f
        /*0002*/ 	.short	(.L_1 - .L_0)
	.align		4
.L_0:
        /*0004*/ 	.word	index@(_Z10mul_matrixPiS_S_)
        /*0008*/ 	.word	0x00000020


	//----- nvinfo : EIATTR_FRAME_SIZE
	.align		4
.L_1:
        /*000c*/ 	.byte	0x04, 0x11
        /*000e*/ 	.short	(.L_3 - .L_2)
	.align		4
.L_2:
        /*0010*/ 	.word	index@(_Z10mul_matrixPiS_S_)
        /*0014*/ 	.word	0x00000000


	//----- nvinfo : EIATTR_MIN_STACK_SIZE
	.align		4
.L_3:
        /*0018*/ 	.byte	0x04, 0x12
        /*001a*/ 	.short	(.L_5 - .L_4)
	.align		4
.L_4:
        /*001c*/ 	.word	index@(_Z10mul_matrixPiS_S_)
        /*0020*/ 	.word	0x00000000
.L_5:


//--------------------- .nv.compat                --------------------------
	.section	.nv.compat,"",@"SHT_CUDA_COMPAT_INFO"
	.align	4
        /*0000*/ 	.byte	0x02, 0x09, 0x00, 0x00, 0x02, 0x02, 0x01, 0x00, 0x02, 0x05, 0x05, 0x00, 0x03, 0x07, 0x01, 0x01
        /*0010*/ 	.byte	0x02, 0x03, 0x00, 0x00, 0x02, 0x06, 0x01, 0x00, 0x04, 0x0b, 0x08, 0x00, 0x09, 0x00, 0x00, 0x00
        /*0020*/ 	.byte	0x00, 0x00, 0x00, 0x00


//--------------------- .nv.info._Z10mul_matrixPiS_S_ --------------------------
	.section	.nv.info._Z10mul_matrixPiS_S_,"",@"SHT_CUDA_INFO"
	.sectionflags	@""
	.align	4


	//----- nvinfo : EIATTR_CUDA_API_VERSION
	.align		4
        /*0000*/ 	.byte	0x04, 0x37
        /*0002*/ 	.short	(.L_7 - .L_6)
.L_6:
        /*0004*/ 	.word	0x00000082


	//----- nvinfo : EIATTR_KPARAM_INFO
	.align		4
.L_7:
        /*0008*/ 	.byte	0x04, 0x17
        /*000a*/ 	.short	(.L_9 - .L_8)
.L_8:
        /*000c*/ 	.word	0x00000000
        /*0010*/ 	.short	0x0002
        /*0012*/ 	.short	0x0010
        /*0014*/ 	.byte	0x00, 0xf5, 0x21, 0x00


	//----- nvinfo : EIATTR_KPARAM_INFO
	.align		4
.L_9:
        /*0018*/ 	.byte	0x04, 0x17
        /*001a*/ 	.short	(.L_11 - .L_10)
.L_10:
        /*001c*/ 	.word	0x00000000
        /*0020*/ 	.short	0x0001
        /*0022*/ 	.short	0x0008
        /*0024*/ 	.byte	0x00, 0xf5, 0x21, 0x00


	//----- nvinfo : EIATTR_KPARAM_INFO
	.align		4
.L_11:
        /*0028*/ 	.byte	0x04, 0x17
        /*002a*/ 	.short	(.L_13 - .L_12)
.L_12:
        /*002c*/ 	.word	0x00000000
        /*0030*/ 	.short	0x0000
        /*0032*/ 	.short	0x0000
        /*0034*/ 	.byte	0x00, 0xf5, 0x21, 0x00


	//----- nvinfo : EIATTR_SPARSE_MMA_MASK
	.align		4
.L_13:
        /*0038*/ 	.byte	0x03, 0x50
        /*003a*/ 	.short	0x0000


	//----- nvinfo : EIATTR_MAXREG_COUNT
	.align		4
        /*003c*/ 	.byte	0x03, 0x1b
        /*003e*/ 	.short	0x00ff


	//----- nvinfo : EIATTR_MERCURY_ISA_VERSION
	.align		4
        /*0040*/ 	.byte	0x03, 0x5f
        /*0042*/ 	.short	0x0101


	//----- nvinfo : EIATTR_VRC_CTA_INIT_COUNT
	.align		4
        /*0044*/ 	.byte	0x02, 0x4a
	.zero		1
	.zero		1


	//----- nvinfo : EIATTR_EXIT_INSTR_OFFSETS
	.align		4
        /*0048*/ 	.byte	0x04, 0x1c
        /*004a*/ 	.short	(.L_15 - .L_14)


	//   ....[0]....
.L_14:
        /*004c*/ 	.word	0x00000850


	//----- nvinfo : EIATTR_CBANK_PARAM_SIZE
	.align		4
.L_15:
        /*0050*/ 	.byte	0x03, 0x19
        /*0052*/ 	.short	0x0018


	//----- nvinfo : EIATTR_PARAM_CBANK
	.align		4
        /*0054*/ 	.byte	0x04, 0x0a
        /*0056*/ 	.short	(.L_17 - .L_16)
	.align		4
.L_16:
        /*0058*/ 	.word	index@(.nv.constant0._Z10mul_matrixPiS_S_)
        /*005c*/ 	.short	0x0380
        /*005e*/ 	.short	0x0018


	//----- nvinfo : EIATTR_SW_WAR
	.align		4
.L_17:
        /*0060*/ 	.byte	0x04, 0x36
        /*0062*/ 	.short	(.L_19 - .L_18)
.L_18:
        /*0064*/ 	.word	0x00000008
.L_19:


//--------------------- .nv.callgraph             --------------------------
	.section	.nv.callgraph,"",@"SHT_CUDA_CALLGRAPH"
	.align	4
	.sectionentsize	8
	.align		4
        /*0000*/ 	.word	0x00000000
	.align		4
        /*0004*/ 	.word	0xffffffff
	.align		4
        /*0008*/ 	.word	0x00000000
	.align		4
        /*000c*/ 	.word	0xfffffffe
	.align		4
        /*0010*/ 	.word	0x00000000
	.align		4
        /*0014*/ 	.word	0xfffffffd
	.align		4
        /*0018*/ 	.word	0x00000000
	.align		4
        /*001c*/ 	.word	0xfffffffc


//--------------------- .text._Z10mul_matrixPiS_S_ --------------------------
	.section	.text._Z10mul_matrixPiS_S_,"ax",@progbits
	.align	128
        .global         _Z10mul_matrixPiS_S_
        .type           _Z10mul_matrixPiS_S_,@function
        .size           _Z10mul_matrixPiS_S_,(.L_x_1 - _Z10mul_matrixPiS_S_)
        .other          _Z10mul_matrixPiS_S_,@"STO_CUDA_ENTRY STV_DEFAULT"
_Z10mul_matrixPiS_S_:
.text._Z10mul_matrixPiS_S_:
[----:B------:R-:W-:Y:S01]  /*0000*/  LDC R1, c[0x0][0x37c] ;  /* 0x0000df00ff017b82 */ /* 0x000fe20000000800 */
[----:B------:R-:W0:Y:S07]  /*0010*/  S2R R7, SR_TID.X ;  /* 0x0000000000077919 */ /* 0x000e2e0000002100 */
[----:B------:R-:W1:Y:S01]  /*0020*/  LDC.64 R2, c[0x0][0x380] ;  /* 0x0000e000ff027b82 */ /* 0x000e620000000a00 */
[----:B------:R-:W2:Y:S01]  /*0030*/  LDCU.64 UR4, c[0x0][0x358] ;  /* 0x00006b00ff0477ac */ /* 0x000ea20008000a00 */
[----:B------:R-:W1:Y:S06]  /*0040*/  S2R R0, SR_TID.Y ;  /* 0x0000000000007919 */ /* 0x000e6c0000002200 */
[----:B------:R-:W3:Y:S01]  /*0050*/  LDC.64 R4, c[0x0][0x388] ;  /* 0x0000e200ff047b82 */ /* 0x000ee20000000a00 */
[----:B0-----:R-:W-:-:S02]  /*0060*/  IMAD R9, R7, 0x28, RZ ;  /* 0x0000002807097824 */ /* 0x001fc400078e02ff */
[----:B-1----:R-:W-:-:S04]  /*0070*/  IMAD.WIDE.U32 R2, R0, 0x4, R2 ;  /* 0x0000000400027825 */ /* 0x002fc800078e0002 */
[----:B---3--:R-:W-:Y:S01]  /*0080*/  IMAD.WIDE.U32 R4, R9, 0x4, R4 ;  /* 0x0000000409047825 */ /* 0x008fe200078e0004 */
[----:B--2---:R-:W2:Y:S04]  /*0090*/  LDG.E R6, desc[UR4][R2.64] ;  /* 0x0000000402067981 */ /* 0x004ea8000c1e1900 */
[----:B------:R-:W2:Y:S04]  /*00a0*/  LDG.E R9, desc[UR4][R4.64] ;  /* 0x0000000404097981 */ /* 0x000ea8000c1e1900 */
[----:B------:R-:W3:Y:S04]  /*00b0*/  LDG.E R11, desc[UR4][R2.64+0x50] ;  /* 0x00005004020b7981 */ /* 0x000ee8000c1e1900 */
[----:B------:R-:W3:Y:S04]  /*00c0*/  LDG.E R24, desc[UR4][R4.64+0x4] ;  /* 0x0000040404187981 */ /* 0x000ee8000c1e1900 */
[----:B------:R-:W4:Y:S04]  /*00d0*/  LDG.E R13, desc[UR4][R2.64+0xa0] ;  /* 0x0000a004020d7981 */ /* 0x000f28000c1e1900 */
[----:B------:R-:W4:Y:S04]  /*00e0*/  LDG.E R10, desc[UR4][R4.64+0x8] ;  /* 0x00000804040a7981 */ /* 0x000f28000c1e1900 */
[----:B------:R-:W5:Y:S04]  /*00f0*/  LDG.E R12, desc[UR4][R2.64+0xf0] ;  /* 0x0000f004020c7981 */ /* 0x000f68000c1e1900 */
        /* <DEDUP_REMOVED lines=13> */
[----:B------:R-:W5:Y:S01]  /*01d0*/  LDG.E R26, desc[UR4][R2.64+0xc30] ;  /* 0x000c3004021a7981 */ /* 0x000f62000c1e1900 */
[----:B--2---:R-:W-:-:S03]  /*01e0*/  IMAD R8, R6, R9, RZ ;  /* 0x0000000906087224 */ /* 0x004fc600078e02ff */
[----:B------:R-:W2:Y:S04]  /*01f0*/  LDG.E R6, desc[UR4][R2.64+0x2d0] ;  /* 0x0002d00402067981 */ /* 0x000ea8000c1e1900 */
[----:B------:R-:W2:Y:S01]  /*0200*/  LDG.E R9, desc[UR4][R4.64+0x24] ;  /* 0x0000240404097981 */ /* 0x000ea2000c1e1900 */
[----:B---3--:R-:W-:-:S03]  /*0210*/  IMAD R24, R11, R24, R8 ;  /* 0x000000180b187224 */ /* 0x008fc600078e0208 */
[----:B------:R-:W3:Y:S04]  /*0220*/  LDG.E R8, desc[UR4][R2.64+0x320] ;  /* 0x0003200402087981 */ /* 0x000ee8000c1e1900 */
[----:B------:R-:W3:Y:S01]  /*0230*/  LDG.E R11, desc[UR4][R4.64+0x28] ;  /* 0x00002804040b7981 */ /* 0x000ee2000c1e1900 */
[----:B----4-:R-:W-:-:S03]  /*0240*/  IMAD R24, R13, R10, R24 ;  /* 0x0000000a0d187224 */ /* 0x010fc600078e0218 */
[----:B------:R-:W4:Y:S04]  /*0250*/  LDG.E R10, desc[UR4][R2.64+0x370] ;  /* 0x00037004020a7981 */ /* 0x000f28000c1e1900 */
[----:B------:R-:W4:Y:S01]  /*0260*/  LDG.E R13, desc[UR4][R4.64+0x2c] ;  /* 0x00002c04040d7981 */ /* 0x000f22000c1e1900 */
[----:B-----5:R-:W-:-:S03]  /*0270*/  IMAD R24, R12, R15, R24 ;  /* 0x0000000f0c187224 */ /* 0x020fc600078e0218 */
[----:B------:R-:W5:Y:S04]  /*0280*/  LDG.E R12, desc[UR4][R2.64+0x3c0] ;  /* 0x0003c004020c7981 */ /* 0x000f68000c1e1900 */
[----:B------:R-:W5:Y:S01]  /*0290*/  LDG.E R15, desc[UR4][R4.64+0x30] ;  /* 0x00003004040f7981 */ /* 0x000f62000c1e1900 */
[----:B------:R-:W-:-:S03]  /*02a0*/  IMAD R24, R14, R17, R24 ;  /* 0x000000110e187224 */ /* 0x000fc600078e0218 */
        /* <DEDUP_REMOVED lines=14> */
[----:B--2---:R-:W-:-:S03]  /*0390*/  IMAD R24, R6, R9, R24 ;  /* 0x0000000906187224 */ /* 0x004fc600078e0218 */
        /* <DEDUP_REMOVED lines=60> */
[----:B------:R-:W4:Y:S01]  /*0760*/  LDG.E R13, desc[UR4][R4.64+0x9c] ;  /* 0x00009c04040d7981 */ /* 0x000f22000c1e1900 */
[----:B-----5:R-:W-:-:S04]  /*0770*/  IMAD R10, R12, R15, R10 ;  /* 0x0000000f0c0a7224 */ /* 0x020fc800078e020a */
[----:B------:R-:W-:-:S04]  /*0780*/  IMAD R10, R14, R17, R10 ;  /* 0x000000110e0a7224 */ /* 0x000fc800078e020a */
[----:B------:R-:W-:Y:S02]  /*0790*/  IMAD R16, R16, R19, R10 ;  /* 0x0000001310107224 */ /* 0x000fe400078e020a */
[----:B------:R-:W0:Y:S02]  /*07a0*/  LDC.64 R10, c[0x0][0x390] ;  /* 0x0000e400ff0a7b82 */ /* 0x000e240000000a00 */
[----:B------:R-:W-:-:S04]  /*07b0*/  IMAD R16, R23, R20, R16 ;  /* 0x0000001417107224 */ /* 0x000fc800078e0210 */
[----:B------:R-:W-:-:S04]  /*07c0*/  IMAD R16, R22, R25, R16 ;  /* 0x0000001916107224 */ /* 0x000fc800078e0210 */
[----:B------:R-:W-:Y:S02]  /*07d0*/  IMAD R16, R18, R21, R16 ;  /* 0x0000001512107224 */ /* 0x000fe400078e0210 */
[----:B------:R-:W-:-:S04]  /*07e0*/  IMAD R7, R7, 0x14, R0 ;  /* 0x0000001407077824 */ /* 0x000fc800078e0200 */
[----:B0-----:R-:W-:-:S04]  /*07f0*/  IMAD.WIDE.U32 R10, R7, 0x4, R10 ;  /* 0x00000004070a7825 */ /* 0x001fc800078e000a */
[----:B--2---:R-:W-:-:S04]  /*0800*/  IMAD R6, R6, R9, R16 ;  /* 0x0000000906067224 */ /* 0x004fc800078e0210 */
[----:B---3--:R-:W-:-:S04]  /*0810*/  IMAD R6, R8, R27, R6 ;  /* 0x0000001b08067224 */ /* 0x008fc800078e0206 */
[----:B------:R-:W-:-:S04]  /*0820*/  IMAD R6, R24, R29, R6 ;  /* 0x0000001d18067224 */ /* 0x000fc800078e0206 */
[----:B----4-:R-:W-:-:S05]  /*0830*/  IMAD R13, R26, R13, R6 ;  /* 0x0000000d1a0d7224 */ /* 0x010fca00078e0206 */
[----:B------:R-:W-:Y:S01]  /*0840*/  STG.E desc[UR4][R10.64], R13 ;  /* 0x0000000d0a007986 */ /* 0x000fe2000c101904 */
[----:B------:R-:W-:Y:S05]  /*0850*/  EXIT ;  /* 0x000000000000794d */ /* 0x000fea0003800000 */
.L_x_0:
[----:B------:R-:W-:-:S00]  /*0860*/  BRA `(.L_x_0) ;  /* 0xfffffffc00fc7947 */ /* 0x000fc0000383ffff */
[----:B------:R-:W-:-:S00]  /*0870*/  NOP ;  /* 0x0000000000007918 */ /* 0x000fc00000000000 */
        /* <DEDUP_REMOVED lines=8> */
.L_x_1:


//--------------------- .nv.shared.reserved.0     --------------------------
	.section	.nv.shared.reserved.0,"aw",@nobits
	.weak		__nv_reservedSMEM_offset_0_alias
	.size		__nv_reservedSMEM_offset_0_alias, 0, 64
	.other		__nv_reservedSMEM_offset_0_alias,@"STO_CUDA_RESERVED_SHARED STV_DEFAULT"
__nv_reservedSMEM_offset_0_alias:
	.zero		0
	.zero		64


//--------------------- .nv.constant0._Z10mul_matrixPiS_S_ --------------------------
	.section	.nv.constant0._Z10mul_matrixPiS_S_,"a",@progbits
	.sectionflags	@""
	.align	4
.nv.constant0._Z10mul_matrixPiS_S_:
	.zero		920


//--------------------- SYMBOLS --------------------------

	.type		.nv.reservedSmem.offset0,@object
	.size		.nv.reservedSmem.offset0,0x4
